	.headerflags	@"EF_CUDA_TEXMODE_UNIFIED EF_CUDA_64BIT_ADDRESS EF_CUDA_ACCELERATORS EF_CUDA_SM90 EF_CUDA_VIRTUAL_SM(EF_CUDA_SM90)"
	.elftype	@"ET_EXEC"


//--------------------- .nv.info                  --------------------------
	.section	.nv.info,"",@"SHT_CUDA_INFO"
	.align	4


	//----- nvinfo : EIATTR_REGCOUNT
	.align		4
        /*0000*/ 	.byte	0x04, 0x2f
        /*0002*/ 	.short	(.L_1 - .L_0)
	.align		4
.L_0:
        /*0004*/ 	.word	index@(triton_poi_fused__softmax_mul_rsub_sub_6)
        /*0008*/ 	.word	0x00000013


	//----- nvinfo : EIATTR_MIN_STACK_SIZE
	.align		4
.L_1:
        /*000c*/ 	.byte	0x04, 0x12
        /*000e*/ 	.short	(.L_3 - .L_2)
	.align		4
.L_2:
        /*0010*/ 	.word	index@(triton_poi_fused__softmax_mul_rsub_sub_6)
        /*0014*/ 	.word	0x00000000


	//----- nvinfo : EIATTR_FRAME_SIZE
	.align		4
.L_3:
        /*0018*/ 	.byte	0x04, 0x11
        /*001a*/ 	.short	(.L_5 - .L_4)
	.align		4
.L_4:
        /*001c*/ 	.word	index@(triton_poi_fused__softmax_mul_rsub_sub_6)
        /*0020*/ 	.word	0x00000000


	//----- nvinfo : EIATTR_MIN_STACK_SIZE
	.align		4
.L_5:
        /*0024*/ 	.byte	0x04, 0x12
        /*0026*/ 	.short	(.L_7 - .L_6)
	.align		4
.L_6:
        /*0028*/ 	.word	index@(triton_poi_fused__softmax_mul_rsub_sub_6)
        /*002c*/ 	.word	0x00000000
.L_7:


//--------------------- .nv.info.triton_poi_fused__softmax_mul_rsub_sub_6 --------------------------
	.section	.nv.info.triton_poi_fused__softmax_mul_rsub_sub_6,"",@"SHT_CUDA_INFO"
	.sectionflags	@""
	.align	4


	//----- nvinfo : EIATTR_CUDA_API_VERSION
	.align		4
        /*0000*/ 	.byte	0x04, 0x37
        /*0002*/ 	.short	(.L_9 - .L_8)
.L_8:
        /*0004*/ 	.word	0x0000007c


	//----- nvinfo : EIATTR_KPARAM_INFO
	.align		4
.L_9:
        /*0008*/ 	.byte	0x04, 0x17
        /*000a*/ 	.short	(.L_11 - .L_10)
.L_10:
        /*000c*/ 	.word	0x00000000
        /*0010*/ 	.short	0x0004
        /*0012*/ 	.short	0x0020
        /*0014*/ 	.byte	0x00, 0xf0, 0x11, 0x00


	//----- nvinfo : EIATTR_KPARAM_INFO
	.align		4
.L_11:
        /*0018*/ 	.byte	0x04, 0x17
        /*001a*/ 	.short	(.L_13 - .L_12)
.L_12:
        /*001c*/ 	.word	0x00000000
        /*0020*/ 	.short	0x0003
        /*0022*/ 	.short	0x0018
        /*0024*/ 	.byte	0x00, 0xf4, 0x21, 0x00


	//----- nvinfo : EIATTR_KPARAM_INFO
	.align		4
.L_13:
        /*0028*/ 	.byte	0x04, 0x17
        /*002a*/ 	.short	(.L_15 - .L_14)
.L_14:
        /*002c*/ 	.word	0x00000000
        /*0030*/ 	.short	0x0002
        /*0032*/ 	.short	0x0010
        /*0034*/ 	.byte	0x00, 0xf4, 0x21, 0x00


	//----- nvinfo : EIATTR_KPARAM_INFO
	.align		4
.L_15:
        /*0038*/ 	.byte	0x04, 0x17
        /*003a*/ 	.short	(.L_17 - .L_16)
.L_16:
        /*003c*/ 	.word	0x00000000
        /*0040*/ 	.short	0x0001
        /*0042*/ 	.short	0x0008
        /*0044*/ 	.byte	0x00, 0xf4, 0x21, 0x00


	//----- nvinfo : EIATTR_KPARAM_INFO
	.align		4
.L_17:
        /*0048*/ 	.byte	0x04, 0x17
        /*004a*/ 	.short	(.L_19 - .L_18)
.L_18:
        /*004c*/ 	.word	0x00000000
        /*0050*/ 	.short	0x0000
        /*0052*/ 	.short	0x0000
        /*0054*/ 	.byte	0x00, 0xf4, 0x21, 0x00


	//----- nvinfo : EIATTR_SPARSE_MMA_MASK
	.align		4
.L_19:
        /*0058*/ 	.byte	0x03, 0x50
        /*005a*/ 	.short	0x0000


	//----- nvinfo : EIATTR_MAXREG_COUNT
	.align		4
        /*005c*/ 	.byte	0x03, 0x1b
        /*005e*/ 	.short	0x00ff


	//----- nvinfo : EIATTR_EXIT_INSTR_OFFSETS
	.align		4
        /*0060*/ 	.byte	0x04, 0x1c
        /*0062*/ 	.short	(.L_21 - .L_20)


	//   ....[0]....
.L_20:
        /*0064*/ 	.word	0x00000450


	//   ....[1]....
        /*0068*/ 	.word	0x00000470


	//----- nvinfo : EIATTR_REQNTID
	.align		4
.L_21:
        /*006c*/ 	.byte	0x04, 0x10
        /*006e*/ 	.short	(.L_23 - .L_22)
.L_22:
        /*0070*/ 	.word	0x00000080
        /*0074*/ 	.word	0x00000001
        /*0078*/ 	.word	0x00000001


	//----- nvinfo : EIATTR_CBANK_PARAM_SIZE
	.align		4
.L_23:
        /*007c*/ 	.byte	0x03, 0x19
        /*007e*/ 	.short	0x0024


	//----- nvinfo : EIATTR_PARAM_CBANK
	.align		4
        /*0080*/ 	.byte	0x04, 0x0a
        /*0082*/ 	.short	(.L_25 - .L_24)
	.align		4
.L_24:
        /*0084*/ 	.word	index@(.nv.constant0.triton_poi_fused__softmax_mul_rsub_sub_6)
        /*0088*/ 	.short	0x0210
        /*008a*/ 	.short	0x0024


	//----- nvinfo : EIATTR_SW_WAR
	.align		4
.L_25:
        /*008c*/ 	.byte	0x04, 0x36
        /*008e*/ 	.short	(.L_27 - .L_26)
.L_26:
        /*0090*/ 	.word	0x00000008
.L_27:


//--------------------- .nv.callgraph             --------------------------
	.section	.nv.callgraph,"",@"SHT_CUDA_CALLGRAPH"
	.align	4
	.sectionentsize	8
	.align		4
        /*0000*/ 	.word	0x00000000
	.align		4
        /*0004*/ 	.word	0xffffffff
	.align		4
        /*0008*/ 	.word	0x00000000
	.align		4
        /*000c*/ 	.word	0xfffffffe
	.align		4
        /*0010*/ 	.word	0x00000000
	.align		4
        /*0014*/ 	.word	0xfffffffd
	.align		4
        /*0018*/ 	.word	0x00000000
	.align		4
        /*001c*/ 	.word	0xfffffffc


//--------------------- .text.triton_poi_fused__softmax_mul_rsub_sub_6 --------------------------
	.section	.text.triton_poi_fused__softmax_mul_rsub_sub_6,"ax",@progbits
	.align	128
        .global         triton_poi_fused__softmax_mul_rsub_sub_6
        .type           triton_poi_fused__softmax_mul_rsub_sub_6,@function
        .size           triton_poi_fused__softmax_mul_rsub_sub_6,(.L_x_1 - triton_poi_fused__softmax_mul_rsub_sub_6)
        .other          triton_poi_fused__softmax_mul_rsub_sub_6,@"STO_CUDA_ENTRY STV_DEFAULT"
triton_poi_fused__softmax_mul_rsub_sub_6:
.text.triton_poi_fused__softmax_mul_rsub_sub_6:
[----:B------:R-:W0:Y:S02]  /*0000*/  LDC R1, c[0x0][0x28] ;  /* 0x00000a00ff017b82 */ /* 0x000e240000000800 */
[----:B------:R-:W1:Y:S01]  /*0010*/  S2R R0, SR_TID.X ;  /* 0x0000000000007919 */ /* 0x000e620000002100 */
[----:B------:R-:W2:Y:S01]  /*0020*/  LDC.64 R10, c[0x0][0x218] ;  /* 0x00008600ff0a7b82 */ /* 0x000ea20000000a00 */
[----:B------:R-:W-:Y:S01]  /*0030*/  ULDC.64 UR4, c[0x0][0x208] ;  /* 0x0000820000047ab9 */ /* 0x000fe20000000a00 */
[----:B------:R-:W3:Y:S06]  /*0040*/  S2R R9, SR_CTAID.X ;  /* 0x0000000000097919 */ /* 0x000eec0000002500 */
[----:B------:R-:W4:Y:S08]  /*0050*/  LDC.64 R6, c[0x0][0x210] ;  /* 0x00008400ff067b82 */ /* 0x000f300000000a00 */
[----:B------:R-:W5:Y:S01]  /*0060*/  LDC.64 R12, c[0x0][0x228] ;  /* 0x00008a00ff0c7b82 */ /* 0x000f620000000a00 */
[----:B-1----:R-:W-:-:S04]  /*0070*/  SHF.L.U32 R0, R0, 0x1, RZ ;  /* 0x0000000100007819 */ /* 0x002fc800000006ff */
[----:B------:R-:W-:Y:S02]  /*0080*/  LOP3.LUT R0, R0, 0xfe, RZ, 0xc0, !PT ;  /* 0x000000fe00007812 */ /* 0x000fe400078ec0ff */
[----:B---3--:R-:W-:Y:S02]  /*0090*/  SHF.R.S32.HI R2, RZ, 0x17, R9 ;  /* 0x00000017ff027819 */ /* 0x008fe40000011409 */
[----:B------:R-:W-:Y:S02]  /*00a0*/  LEA R9, R9, R0, 0x8 ;  /* 0x0000000009097211 */ /* 0x000fe400078e40ff */
[----:B------:R-:W-:Y:S02]  /*00b0*/  SGXT R0, R2, 0x1 ;  /* 0x000000010200781a */ /* 0x000fe40000000200 */
[C---:B------:R-:W-:Y:S01]  /*00c0*/  ISETP.GE.AND P6, PT, R9.reuse, 0x100, PT ;  /* 0x000001000900780c */ /* 0x040fe20003fc6270 */
[----:B------:R-:W1:Y:S01]  /*00d0*/  LDC.64 R2, c[0x0][0x220] ;  /* 0x00008800ff027b82 */ /* 0x000e620000000a00 */
[CC--:B------:R-:W-:Y:S01]  /*00e0*/  LEA.HI R4, R0.reuse, R9.reuse, RZ, 0x4 ;  /* 0x0000000900047211 */ /* 0x0c0fe200078f20ff */
[----:B----4-:R-:W-:Y:S01]  /*00f0*/  IMAD.WIDE R6, R9, 0x4, R6 ;  /* 0x0000000409067825 */ /* 0x010fe200078e0206 */
[----:B------:R-:W-:-:S02]  /*0100*/  LEA.HI R0, R0, R9, RZ, 0x2 ;  /* 0x0000000900007211 */ /* 0x000fc400078f10ff */
[----:B------:R-:W-:-:S04]  /*0110*/  LOP3.LUT R4, R4, 0xfffffff0, RZ, 0xc0, !PT ;  /* 0xfffffff004047812 */ /* 0x000fc800078ec0ff */
[----:B------:R-:W-:-:S05]  /*0120*/  IADD3 R5, R9, -R4, RZ ;  /* 0x8000000409057210 */ /* 0x000fca0007ffe0ff */
[----:B--2---:R-:W-:Y:S01]  /*0130*/  IMAD.WIDE R10, R5, 0x4, R10 ;  /* 0x00000004050a7825 */ /* 0x004fe200078e020a */
[----:B------:R-:W-:-:S06]  /*0140*/  CS2R R4, SRZ ;  /* 0x0000000000047805 */ /* 0x000fcc000001ff00 */
[----:B------:R5:W2:Y:S01]  /*0150*/  @!P6 LDG.E.EL.64 R4, desc[UR4][R10.64] ;  /* 0x000000040a04e981 */ /* 0x000aa2000c2e1b00 */
[----:B------:R-:W-:Y:S02]  /*0160*/  SHF.R.S32.HI R15, RZ, 0x2, R0 ;  /* 0x00000002ff0f7819 */ /* 0x000fe40000011400 */
[----:B------:R-:W-:Y:S01]  /*0170*/  CS2R R8, SRZ ;  /* 0x0000000000087805 */ /* 0x000fe2000001ff00 */
[----:B------:R-:W-:Y:S01]  /*0180*/  HFMA2.MMA R0, -RZ, RZ, 0, 0 ;  /* 0x00000000ff007435 */ /* 0x000fe200000001ff */
[----:B------:R-:W-:Y:S01]  /*0190*/  MOV R14, RZ ;  /* 0x000000ff000e7202 */ /* 0x000fe20000000f00 */
[----:B-1----:R-:W-:-:S03]  /*01a0*/  IMAD.WIDE R2, R15, 0x4, R2 ;  /* 0x000000040f027825 */ /* 0x002fc600078e0202 */
[----:B------:R-:W3:Y:S04]  /*01b0*/  @!P6 LDG.E.64 R8, desc[UR4][R6.64] ;  /* 0x000000040608e981 */ /* 0x000ee8000c1e1b00 */
[----:B------:R-:W4:Y:S04]  /*01c0*/  @!P6 LDG.E.EL R14, desc[UR4][R2.64] ;  /* 0x00000004020ee981 */ /* 0x000f28000c2e1900 */
[----:B------:R-:W4:Y:S01]  /*01d0*/  @!P6 LDG.E.EL R0, desc[UR4][R2.64] ;  /* 0x000000040200e981 */ /* 0x000f22000c2e1900 */
[----:B------:R-:W-:Y:S01]  /*01e0*/  HFMA2.MMA R16, -RZ, RZ, 0, 0 ;  /* 0x00000000ff107435 */ /* 0x000fe200000001ff */
[----:B-----5:R-:W-:Y:S01]  /*01f0*/  IMAD.WIDE R10, R15, 0x4, R12 ;  /* 0x000000040f0a7825 */ /* 0x020fe200078e020c */
[----:B------:R-:W-:-:S06]  /*0200*/  MOV R15, RZ ;  /* 0x000000ff000f7202 */ /* 0x000fcc0000000f00 */
[----:B------:R-:W5:Y:S04]  /*0210*/  @!P6 LDG.E.EL R15, desc[UR4][R10.64] ;  /* 0x000000040a0fe981 */ /* 0x000f68000c2e1900 */
[----:B------:R-:W5:Y:S01]  /*0220*/  @!P6 LDG.E.EL R16, desc[UR4][R10.64] ;  /* 0x000000040a10e981 */ /* 0x000f62000c2e1900 */
[----:B--2---:R-:W-:-:S04]  /*0230*/  FADD R12, -R4, 1 ;  /* 0x3f800000040c7421 */ /* 0x004fc80000000100 */
[----:B------:R-:W-:Y:S01]  /*0240*/  FMUL R13, R12, 1.00000000000000000000e+10 ;  /* 0x501502f90c0d7820 */ /* 0x000fe20000400000 */
[----:B------:R-:W-:-:S04]  /*0250*/  FADD R12, -R5, 1 ;  /* 0x3f800000050c7421 */ /* 0x000fc80000000100 */
[----:B------:R-:W-:Y:S01]  /*0260*/  FMUL R12, R12, 1.00000000000000000000e+10 ;  /* 0x501502f90c0c7820 */ /* 0x000fe20000400000 */
[----:B---3--:R-:W-:-:S03]  /*0270*/  FFMA R13, R4, R8, -R13 ;  /* 0x00000008040d7223 */ /* 0x008fc6000000080d */
[----:B------:R-:W-:Y:S01]  /*0280*/  FFMA R9, R5, R9, -R12 ;  /* 0x0000000905097223 */ /* 0x000fe2000000080c */
[----:B----4-:R-:W-:-:S03]  /*0290*/  FADD R0, R13, -R0 ;  /* 0x800000000d007221 */ /* 0x010fc60000000000 */
[----:B------:R-:W-:Y:S01]  /*02a0*/  FADD R9, R9, -R14 ;  /* 0x8000000e09097221 */ /* 0x000fe20000000000 */
[----:B------:R-:W-:-:S03]  /*02b0*/  FMUL R0, R0, 1.4426950216293334961 ;  /* 0x3fb8aa3b00007820 */ /* 0x000fc60000400000 */
[----:B------:R-:W-:Y:S02]  /*02c0*/  FMUL R9, R9, 1.4426950216293334961 ;  /* 0x3fb8aa3b09097820 */ /* 0x000fe40000400000 */
[----:B------:R-:W-:-:S03]  /*02d0*/  FSETP.GEU.AND P2, PT, R0, -126, PT ;  /* 0xc2fc00000000780b */ /* 0x000fc60003f4e000 */
[----:B------:R-:W-:Y:S02]  /*02e0*/  FSETP.GEU.AND P3, PT, R9, -126, PT ;  /* 0xc2fc00000900780b */ /* 0x000fe40003f6e000 */
[C---:B-----5:R-:W-:Y:S02]  /*02f0*/  FSETP.GT.AND P0, PT, |R16|.reuse, 8.50705917302346158658e+37, PT ;  /* 0x7e8000001000780b */ /* 0x060fe40003f04200 */
[C---:B------:R-:W-:Y:S02]  /*0300*/  FSETP.GT.AND P1, PT, |R15|.reuse, 8.50705917302346158658e+37, PT ;  /* 0x7e8000000f00780b */ /* 0x040fe40003f24200 */
[----:B------:R-:W-:Y:S02]  /*0310*/  FSETP.GEU.AND P4, PT, |R16|, 1.175494350822287508e-38, PT ;  /* 0x008000001000780b */ /* 0x000fe40003f8e200 */
[----:B------:R-:W-:Y:S02]  /*0320*/  FSETP.GEU.AND P5, PT, |R15|, 1.175494350822287508e-38, PT ;  /* 0x008000000f00780b */ /* 0x000fe40003fae200 */
[----:B------:R-:W-:-:S03]  /*0330*/  @!P2 FMUL R0, R0, 0.5 ;  /* 0x3f0000000000a820 */ /* 0x000fc60000400000 */
[----:B------:R-:W-:Y:S01]  /*0340*/  @!P3 FMUL R9, R9, 0.5 ;  /* 0x3f0000000909b820 */ /* 0x000fe20000400000 */
[----:B------:R-:W1:Y:S01]  /*0350*/  MUFU.EX2 R2, R0 ;  /* 0x0000000000027308 */ /* 0x000e620000000800 */
[----:B------:R-:W-:Y:S02]  /*0360*/  @P0 FMUL R16, R16, 0.25 ;  /* 0x3e80000010100820 */ /* 0x000fe40000400000 */
[----:B------:R-:W-:-:S05]  /*0370*/  @P1 FMUL R15, R15, 0.25 ;  /* 0x3e8000000f0f1820 */ /* 0x000fca0000400000 */
[----:B------:R-:W2:Y:S01]  /*0380*/  MUFU.EX2 R3, R9 ;  /* 0x0000000900037308 */ /* 0x000ea20000000800 */
[----:B------:R-:W-:Y:S01]  /*0390*/  @!P4 FMUL R16, R16, 16777216 ;  /* 0x4b8000001010c820 */ /* 0x000fe20000400000 */
[----:B------:R-:W-:-:S06]  /*03a0*/  @!P5 FMUL R15, R15, 16777216 ;  /* 0x4b8000000f0fd820 */ /* 0x000fcc0000400000 */
[----:B------:R-:W3:Y:S01]  /*03b0*/  MUFU.RCP R5, R16 ;  /* 0x0000001000057308 */ /* 0x000ee20000001000 */
[----:B-1----:R-:W-:-:S07]  /*03c0*/  @!P2 FMUL R2, R2, R2 ;  /* 0x000000020202a220 */ /* 0x002fce0000400000 */
[----:B------:R-:W1:Y:S01]  /*03d0*/  MUFU.RCP R4, R15 ;  /* 0x0000000f00047308 */ /* 0x000e620000001000 */
[----:B--2---:R-:W-:Y:S01]  /*03e0*/  @!P3 FMUL R3, R3, R3 ;  /* 0x000000030303b220 */ /* 0x004fe20000400000 */
[----:B------:R-:W-:-:S03]  /*03f0*/  @P0 FMUL R2, R2, 0.25 ;  /* 0x3e80000002020820 */ /* 0x000fc60000400000 */
[----:B------:R-:W-:Y:S01]  /*0400*/  @P1 FMUL R3, R3, 0.25 ;  /* 0x3e80000003031820 */ /* 0x000fe20000400000 */
[----:B------:R-:W-:-:S03]  /*0410*/  @!P4 FMUL R2, R2, 16777216 ;  /* 0x4b8000000202c820 */ /* 0x000fc60000400000 */
[----:B------:R-:W-:Y:S01]  /*0420*/  @!P5 FMUL R3, R3, 16777216 ;  /* 0x4b8000000303d820 */ /* 0x000fe20000400000 */
[----:B---3--:R-:W-:-:S03]  /*0430*/  FMUL R2, R5, R2 ;  /* 0x0000000205027220 */ /* 0x008fc60000400000 */
[----:B-1----:R-:W-:Y:S01]  /*0440*/  FMUL R3, R4, R3 ;  /* 0x0000000304037220 */ /* 0x002fe20000400000 */
[----:B------:R-:W-:Y:S06]  /*0450*/  @P6 EXIT ;  /* 0x000000000000694d */ /* 0x000fec0003800000 */
[----:B------:R-:W-:Y:S01]  /*0460*/  STG.E.64 desc[UR4][R6.64], R2 ;  /* 0x0000000206007986 */ /* 0x000fe2000c101b04 */
[----:B------:R-:W-:Y:S05]  /*0470*/  EXIT ;  /* 0x000000000000794d */ /* 0x000fea0003800000 */
.L_x_0:
[----:B------:R-:W-:-:S00]  /*0480*/  BRA `(.L_x_0) ;  /* 0xfffffffc00fc7947 */ /* 0x000fc0000383ffff */
[----:B------:R-:W-:-:S00]  /*0490*/  NOP ;  /* 0x0000000000007918 */ /* 0x000fc00000000000 */
        /* <DEDUP_REMOVED lines=14> */
.L_x_1:


//--------------------- .nv.constant0.triton_poi_fused__softmax_mul_rsub_sub_6 --------------------------
	.section	.nv.constant0.triton_poi_fused__softmax_mul_rsub_sub_6,"a",@progbits
	.sectionflags	@""
	.align	4
.nv.constant0.triton_poi_fused__softmax_mul_rsub_sub_6:
	.zero		564
